//
// Generated by NVIDIA NVVM Compiler
//
// Compiler Build ID: CL-36424714
// Cuda compilation tools, release 13.0, V13.0.88
// Based on NVVM 20.0.0
//

.version 9.0
.target sm_100
.address_size 64

	// .globl	_Z17transpose_image_dPhS_iii

.visible .entry _Z17transpose_image_dPhS_iii(
	.param .u64 .ptr .align 1 _Z17transpose_image_dPhS_iii_param_0,
	.param .u64 .ptr .align 1 _Z17transpose_image_dPhS_iii_param_1,
	.param .u32 _Z17transpose_image_dPhS_iii_param_2,
	.param .u32 _Z17transpose_image_dPhS_iii_param_3,
	.param .u32 _Z17transpose_image_dPhS_iii_param_4
)
{
	.reg .pred 	%p<13>;
	.reg .b16 	%rs<30>;
	.reg .b32 	%r<57>;
	.reg .b64 	%rd<23>;

	ld.param.u64 	%rd5, [_Z17transpose_image_dPhS_iii_param_0];
	ld.param.u64 	%rd6, [_Z17transpose_image_dPhS_iii_param_1];
	ld.param.u32 	%r32, [_Z17transpose_image_dPhS_iii_param_2];
	ld.param.u32 	%r35, [_Z17transpose_image_dPhS_iii_param_3];
	ld.param.u32 	%r34, [_Z17transpose_image_dPhS_iii_param_4];
	cvta.to.global.u64 	%rd1, %rd6;
	cvta.to.global.u64 	%rd2, %rd5;
	mov.u32 	%r36, %ctaid.x;
	mov.u32 	%r37, %ntid.x;
	mov.u32 	%r38, %tid.x;
	mad.lo.s32 	%r1, %r36, %r37, %r38;
	mov.u32 	%r39, %ctaid.y;
	mov.u32 	%r40, %ntid.y;
	mov.u32 	%r41, %tid.y;
	mad.lo.s32 	%r42, %r39, %r40, %r41;
	setp.ge.s32 	%p1, %r1, %r32;
	setp.ge.s32 	%p2, %r42, %r35;
	or.pred  	%p3, %p1, %p2;
	@%p3 bra 	$L__BB0_14;
	mad.lo.s32 	%r3, %r35, %r1, %r42;
	mad.lo.s32 	%r4, %r32, %r42, %r1;
	setp.lt.s32 	%p4, %r34, 1;
	@%p4 bra 	$L__BB0_14;
	mul.lo.s32 	%r5, %r4, %r34;
	mul.lo.s32 	%r6, %r3, %r34;
	and.b32  	%r7, %r34, 15;
	setp.lt.u32 	%p5, %r34, 16;
	mov.b32 	%r52, 0;
	@%p5 bra 	$L__BB0_5;
	and.b32  	%r52, %r34, 2147483632;
	neg.s32 	%r50, %r52;
	add.s64 	%rd3, %rd2, 7;
	add.s64 	%rd4, %rd1, 7;
	mov.u32 	%r48, %r6;
	mov.u32 	%r49, %r5;
$L__BB0_4:
	.pragma "nounroll";
	cvt.s64.s32 	%rd7, %r49;
	add.s64 	%rd8, %rd3, %rd7;
	cvt.s64.s32 	%rd9, %r48;
	add.s64 	%rd10, %rd4, %rd9;
	ld.global.u8 	%rs1, [%rd8+-7];
	st.global.u8 	[%rd10+-7], %rs1;
	ld.global.u8 	%rs2, [%rd8+-6];
	st.global.u8 	[%rd10+-6], %rs2;
	ld.global.u8 	%rs3, [%rd8+-5];
	st.global.u8 	[%rd10+-5], %rs3;
	ld.global.u8 	%rs4, [%rd8+-4];
	st.global.u8 	[%rd10+-4], %rs4;
	ld.global.u8 	%rs5, [%rd8+-3];
	st.global.u8 	[%rd10+-3], %rs5;
	ld.global.u8 	%rs6, [%rd8+-2];
	st.global.u8 	[%rd10+-2], %rs6;
	ld.global.u8 	%rs7, [%rd8+-1];
	st.global.u8 	[%rd10+-1], %rs7;
	ld.global.u8 	%rs8, [%rd8];
	st.global.u8 	[%rd10], %rs8;
	ld.global.u8 	%rs9, [%rd8+1];
	st.global.u8 	[%rd10+1], %rs9;
	ld.global.u8 	%rs10, [%rd8+2];
	st.global.u8 	[%rd10+2], %rs10;
	ld.global.u8 	%rs11, [%rd8+3];
	st.global.u8 	[%rd10+3], %rs11;
	ld.global.u8 	%rs12, [%rd8+4];
	st.global.u8 	[%rd10+4], %rs12;
	ld.global.u8 	%rs13, [%rd8+5];
	st.global.u8 	[%rd10+5], %rs13;
	ld.global.u8 	%rs14, [%rd8+6];
	st.global.u8 	[%rd10+6], %rs14;
	ld.global.u8 	%rs15, [%rd8+7];
	st.global.u8 	[%rd10+7], %rs15;
	ld.global.u8 	%rs16, [%rd8+8];
	st.global.u8 	[%rd10+8], %rs16;
	add.s32 	%r50, %r50, 16;
	add.s32 	%r49, %r49, 16;
	add.s32 	%r48, %r48, 16;
	setp.ne.s32 	%p6, %r50, 0;
	@%p6 bra 	$L__BB0_4;
$L__BB0_5:
	setp.eq.s32 	%p7, %r7, 0;
	@%p7 bra 	$L__BB0_14;
	and.b32  	%r17, %r34, 7;
	setp.lt.u32 	%p8, %r7, 8;
	@%p8 bra 	$L__BB0_8;
	add.s32 	%r44, %r52, %r5;
	cvt.s64.s32 	%rd11, %r44;
	add.s64 	%rd12, %rd2, %rd11;
	ld.global.u8 	%rs17, [%rd12];
	add.s32 	%r45, %r52, %r6;
	cvt.s64.s32 	%rd13, %r45;
	add.s64 	%rd14, %rd1, %rd13;
	st.global.u8 	[%rd14], %rs17;
	ld.global.u8 	%rs18, [%rd12+1];
	st.global.u8 	[%rd14+1], %rs18;
	ld.global.u8 	%rs19, [%rd12+2];
	st.global.u8 	[%rd14+2], %rs19;
	ld.global.u8 	%rs20, [%rd12+3];
	st.global.u8 	[%rd14+3], %rs20;
	ld.global.u8 	%rs21, [%rd12+4];
	st.global.u8 	[%rd14+4], %rs21;
	ld.global.u8 	%rs22, [%rd12+5];
	st.global.u8 	[%rd14+5], %rs22;
	ld.global.u8 	%rs23, [%rd12+6];
	st.global.u8 	[%rd14+6], %rs23;
	ld.global.u8 	%rs24, [%rd12+7];
	st.global.u8 	[%rd14+7], %rs24;
	add.s32 	%r52, %r52, 8;
$L__BB0_8:
	setp.eq.s32 	%p9, %r17, 0;
	@%p9 bra 	$L__BB0_14;
	and.b32  	%r20, %r34, 3;
	setp.lt.u32 	%p10, %r17, 4;
	@%p10 bra 	$L__BB0_11;
	add.s32 	%r46, %r52, %r5;
	cvt.s64.s32 	%rd15, %r46;
	add.s64 	%rd16, %rd2, %rd15;
	ld.global.u8 	%rs25, [%rd16];
	add.s32 	%r47, %r52, %r6;
	cvt.s64.s32 	%rd17, %r47;
	add.s64 	%rd18, %rd1, %rd17;
	st.global.u8 	[%rd18], %rs25;
	ld.global.u8 	%rs26, [%rd16+1];
	st.global.u8 	[%rd18+1], %rs26;
	ld.global.u8 	%rs27, [%rd16+2];
	st.global.u8 	[%rd18+2], %rs27;
	ld.global.u8 	%rs28, [%rd16+3];
	st.global.u8 	[%rd18+3], %rs28;
	add.s32 	%r52, %r52, 4;
$L__BB0_11:
	setp.eq.s32 	%p11, %r20, 0;
	@%p11 bra 	$L__BB0_14;
	add.s32 	%r56, %r52, %r6;
	add.s32 	%r55, %r52, %r5;
	neg.s32 	%r54, %r20;
$L__BB0_13:
	.pragma "nounroll";
	cvt.s64.s32 	%rd19, %r56;
	add.s64 	%rd20, %rd1, %rd19;
	cvt.s64.s32 	%rd21, %r55;
	add.s64 	%rd22, %rd2, %rd21;
	ld.global.u8 	%rs29, [%rd22];
	st.global.u8 	[%rd20], %rs29;
	add.s32 	%r56, %r56, 1;
	add.s32 	%r55, %r55, 1;
	add.s32 	%r54, %r54, 1;
	setp.ne.s32 	%p12, %r54, 0;
	@%p12 bra 	$L__BB0_13;
$L__BB0_14:
	ret;

}


// ===== COMPILED SASS (sm_100) =====

	.target	sm_100

	.elftype	@"ET_EXEC"


//--------------------- .note.nv.tkinfo           --------------------------
	.section	.note.nv.tkinfo,"",@"SHT_NOTE"
	.sectionflags	@"SHF_NOTE_NV_TKINFO"
	.tkinfo
        /*0018*/ 	.word	0x00000002
        /*0030*/ 	.string	""
        /*0030*/ 	.string	"ptxas"
        /*0030*/ 	.string	"Cuda compilation tools, release 13.0, V13.0.88"
        /*0030*/ 	.string	"Build cuda_13.0.r13.0/compiler.36424714_0"
        /*0030*/ 	.string	"-arch sm_100 -m 64 "



//--------------------- .note.nv.cuinfo           --------------------------
	.section	.note.nv.cuinfo,"",@"SHT_NOTE"
	.sectionflags	@"SHF_NOTE_NV_CUINFO"
        /*0018*/ 	.short	0x0002
        /*001a*/ 	.short	0x0064
        /*001c*/ 	.short	0x0082
	.zero		2


//--------------------- .nv.info                  --------------------------
	.section	.nv.info,"",@"SHT_CUDA_INFO"
	.align	4


	//----- nvinfo : EIATTR_REGCOUNT
	.align		4
        /*0000*/ 	.byte	0x04, 0x2f
        /*0002*/ 	.short	(.L_1 - .L_0)
	.align		4
.L_0:
        /*0004*/ 	.word	index@(_Z17transpose_image_dPhS_iii)
        /*0008*/ 	.word	0x0000001a


	//----- nvinfo : EIATTR_FRAME_SIZE
	.align		4
.L_1:
        /*000c*/ 	.byte	0x04, 0x11
        /*000e*/ 	.short	(.L_3 - .L_2)
	.align		4
.L_2:
        /*0010*/ 	.word	index@(_Z17transpose_image_dPhS_iii)
        /*0014*/ 	.word	0x00000000


	//----- nvinfo : EIATTR_MIN_STACK_SIZE
	.align		4
.L_3:
        /*0018*/ 	.byte	0x04, 0x12
        /*001a*/ 	.short	(.L_5 - .L_4)
	.align		4
.L_4:
        /*001c*/ 	.word	index@(_Z17transpose_image_dPhS_iii)
        /*0020*/ 	.word	0x00000000
.L_5:


//--------------------- .nv.compat                --------------------------
	.section	.nv.compat,"",@"SHT_CUDA_COMPAT_INFO"
	.align	4
        /*0000*/ 	.byte	0x02, 0x09, 0x00, 0x00, 0x02, 0x02, 0x01, 0x00, 0x02, 0x05, 0x05, 0x00, 0x03, 0x07, 0x01, 0x01
        /*0010*/ 	.byte	0x02, 0x03, 0x00, 0x00, 0x02, 0x06, 0x01, 0x00, 0x04, 0x0b, 0x08, 0x00, 0x09, 0x00, 0x00, 0x00
        /*0020*/ 	.byte	0x00, 0x00, 0x00, 0x00


//--------------------- .nv.info._Z17transpose_image_dPhS_iii --------------------------
	.section	.nv.info._Z17transpose_image_dPhS_iii,"",@"SHT_CUDA_INFO"
	.sectionflags	@""
	.align	4


	//----- nvinfo : EIATTR_CUDA_API_VERSION
	.align		4
        /*0000*/ 	.byte	0x04, 0x37
        /*0002*/ 	.short	(.L_7 - .L_6)
.L_6:
        /*0004*/ 	.word	0x00000082


	//----- nvinfo : EIATTR_KPARAM_INFO
	.align		4
.L_7:
        /*0008*/ 	.byte	0x04, 0x17
        /*000a*/ 	.short	(.L_9 - .L_8)
.L_8:
        /*000c*/ 	.word	0x00000000
        /*0010*/ 	.short	0x0004
        /*0012*/ 	.short	0x0018
        /*0014*/ 	.byte	0x00, 0xf0, 0x11, 0x00


	//----- nvinfo : EIATTR_KPARAM_INFO
	.align		4
.L_9:
        /*0018*/ 	.byte	0x04, 0x17
        /*001a*/ 	.short	(.L_11 - .L_10)
.L_10:
        /*001c*/ 	.word	0x00000000
        /*0020*/ 	.short	0x0003
        /*0022*/ 	.short	0x0014
        /*0024*/ 	.byte	0x00, 0xf0, 0x11, 0x00


	//----- nvinfo : EIATTR_KPARAM_INFO
	.align		4
.L_11:
        /*0028*/ 	.byte	0x04, 0x17
        /*002a*/ 	.short	(.L_13 - .L_12)
.L_12:
        /*002c*/ 	.word	0x00000000
        /*0030*/ 	.short	0x0002
        /*0032*/ 	.short	0x0010
        /*0034*/ 	.byte	0x00, 0xf0, 0x11, 0x00


	//----- nvinfo : EIATTR_KPARAM_INFO
	.align		4
.L_13:
        /*0038*/ 	.byte	0x04, 0x17
        /*003a*/ 	.short	(.L_15 - .L_14)
.L_14:
        /*003c*/ 	.word	0x00000000
        /*0040*/ 	.short	0x0001
        /*0042*/ 	.short	0x0008
        /*0044*/ 	.byte	0x00, 0xf5, 0x21, 0x00


	//----- nvinfo : EIATTR_KPARAM_INFO
	.align		4
.L_15:
        /*0048*/ 	.byte	0x04, 0x17
        /*004a*/ 	.short	(.L_17 - .L_16)
.L_16:
        /*004c*/ 	.word	0x00000000
        /*0050*/ 	.short	0x0000
        /*0052*/ 	.short	0x0000
        /*0054*/ 	.byte	0x00, 0xf5, 0x21, 0x00


	//----- nvinfo : EIATTR_SPARSE_MMA_MASK
	.align		4
.L_17:
        /*0058*/ 	.byte	0x03, 0x50
        /*005a*/ 	.short	0x0000


	//----- nvinfo : EIATTR_MAXREG_COUNT
	.align		4
        /*005c*/ 	.byte	0x03, 0x1b
        /*005e*/ 	.short	0x00ff


	//----- nvinfo : EIATTR_MERCURY_ISA_VERSION
	.align		4
        /*0060*/ 	.byte	0x03, 0x5f
        /*0062*/ 	.short	0x0101


	//----- nvinfo : EIATTR_VRC_CTA_INIT_COUNT
	.align		4
        /*0064*/ 	.byte	0x02, 0x4a
	.zero		1
	.zero		1


	//----- nvinfo : EIATTR_EXIT_INSTR_OFFSETS
	.align		4
        /*0068*/ 	.byte	0x04, 0x1c
        /*006a*/ 	.short	(.L_19 - .L_18)


	//   ....[0]....
.L_18:
        /*006c*/ 	.word	0x000000c0


	//   ....[1]....
        /*0070*/ 	.word	0x00000110


	//   ....[2]....
        /*0074*/ 	.word	0x000004b0


	//   ....[3]....
        /*0078*/ 	.word	0x00000680


	//   ....[4]....
        /*007c*/ 	.word	0x000007d0


	//   ....[5]....
        /*0080*/ 	.word	0x000008d0


	//----- nvinfo : EIATTR_CBANK_PARAM_SIZE
	.align		4
.L_19:
        /*0084*/ 	.byte	0x03, 0x19
        /*0086*/ 	.short	0x001c


	//----- nvinfo : EIATTR_PARAM_CBANK
	.align		4
        /*0088*/ 	.byte	0x04, 0x0a
        /*008a*/ 	.short	(.L_21 - .L_20)
	.align		4
.L_20:
        /*008c*/ 	.word	index@(.nv.constant0._Z17transpose_image_dPhS_iii)
        /*0090*/ 	.short	0x0380
        /*0092*/ 	.short	0x001c


	//----- nvinfo : EIATTR_SW_WAR
	.align		4
.L_21:
        /*0094*/ 	.byte	0x04, 0x36
        /*0096*/ 	.short	(.L_23 - .L_22)
.L_22:
        /*0098*/ 	.word	0x00000008
.L_23:


//--------------------- .nv.callgraph             --------------------------
	.section	.nv.callgraph,"",@"SHT_CUDA_CALLGRAPH"
	.align	4
	.sectionentsize	8
	.align		4
        /*0000*/ 	.word	0x00000000
	.align		4
        /*0004*/ 	.word	0xffffffff
	.align		4
        /*0008*/ 	.word	0x00000000
	.align		4
        /*000c*/ 	.word	0xfffffffe
	.align		4
        /*0010*/ 	.word	0x00000000
	.align		4
        /*0014*/ 	.word	0xfffffffd
	.align		4
        /*0018*/ 	.word	0x00000000
	.align		4
        /*001c*/ 	.word	0xfffffffc


//--------------------- .text._Z17transpose_image_dPhS_iii --------------------------
	.section	.text._Z17transpose_image_dPhS_iii,"ax",@progbits
	.align	128
        .global         _Z17transpose_image_dPhS_iii
        .type           _Z17transpose_image_dPhS_iii,@function
        .size           _Z17transpose_image_dPhS_iii,(.L_x_6 - _Z17transpose_image_dPhS_iii)
        .other          _Z17transpose_image_dPhS_iii,@"STO_CUDA_ENTRY STV_DEFAULT"
_Z17transpose_image_dPhS_iii:
.text._Z17transpose_image_dPhS_iii:
[----:B------:R-:W-:Y:S01]  /*0000*/  LDC R1, c[0x0][0x37c] ;  /* 0x0000df00ff017b82 */ /* 0x000fe20000000800 */
[----:B------:R-:W0:Y:S07]  /*0010*/  S2R R2, SR_TID.Y ;  /* 0x0000000000027919 */ /* 0x000e2e0000002200 */
[----:B------:R-:W1:Y:S01]  /*0020*/  LDC R0, c[0x0][0x360] ;  /* 0x0000d800ff007b82 */ /* 0x000e620000000800 */
[----:B------:R-:W2:Y:S01]  /*0030*/  LDCU.64 UR6, c[0x0][0x390] ;  /* 0x00007200ff0677ac */ /* 0x000ea20008000a00 */
[----:B------:R-:W1:Y:S06]  /*0040*/  S2R R5, SR_TID.X ;  /* 0x0000000000057919 */ /* 0x000e6c0000002100 */
[----:B------:R-:W0:Y:S08]  /*0050*/  S2UR UR5, SR_CTAID.Y ;  /* 0x00000000000579c3 */ /* 0x000e300000002600 */
[----:B------:R-:W0:Y:S08]  /*0060*/  LDC R3, c[0x0][0x364] ;  /* 0x0000d900ff037b82 */ /* 0x000e300000000800 */
[----:B------:R-:W1:Y:S01]  /*0070*/  S2UR UR4, SR_CTAID.X ;  /* 0x00000000000479c3 */ /* 0x000e620000002500 */
[----:B0-----:R-:W-:-:S05]  /*0080*/  IMAD R3, R3, UR5, R2 ;  /* 0x0000000503037c24 */ /* 0x001fca000f8e0202 */
[----:B--2---:R-:W-:Y:S01]  /*0090*/  ISETP.GE.AND P0, PT, R3, UR7, PT ;  /* 0x0000000703007c0c */ /* 0x004fe2000bf06270 */
[----:B-1----:R-:W-:-:S05]  /*00a0*/  IMAD R0, R0, UR4, R5 ;  /* 0x0000000400007c24 */ /* 0x002fca000f8e0205 */
[----:B------:R-:W-:-:S13]  /*00b0*/  ISETP.GE.OR P0, PT, R0, UR6, P0 ;  /* 0x0000000600007c0c */ /* 0x000fda0008706670 */
[----:B------:R-:W-:Y:S05]  /*00c0*/  @P0 EXIT ;  /* 0x000000000000094d */ /* 0x000fea0003800000 */
[----:B------:R-:W0:Y:S01]  /*00d0*/  LDC R6, c[0x0][0x398] ;  /* 0x0000e600ff067b82 */ /* 0x000e220000000800 */
[----:B------:R-:W-:Y:S02]  /*00e0*/  IMAD R7, R0, UR7, R3 ;  /* 0x0000000700077c24 */ /* 0x000fe4000f8e0203 */
[----:B------:R-:W-:Y:S01]  /*00f0*/  IMAD R3, R3, UR6, R0 ;  /* 0x0000000603037c24 */ /* 0x000fe2000f8e0200 */
[----:B0-----:R-:W-:-:S13]  /*0100*/  ISETP.GE.AND P0, PT, R6, 0x1, PT ;  /* 0x000000010600780c */ /* 0x001fda0003f06270 */
[----:B------:R-:W-:Y:S05]  /*0110*/  @!P0 EXIT ;  /* 0x000000000000894d */ /* 0x000fea0003800000 */
[C---:B------:R-:W-:Y:S01]  /*0120*/  ISETP.GE.U32.AND P1, PT, R6.reuse, 0x10, PT ;  /* 0x000000100600780c */ /* 0x040fe20003f26070 */
[----:B------:R-:W0:Y:S01]  /*0130*/  LDCU.64 UR4, c[0x0][0x358] ;  /* 0x00006b00ff0477ac */ /* 0x000e220008000a00 */
[----:B------:R-:W-:Y:S01]  /*0140*/  LOP3.LUT R12, R6, 0xf, RZ, 0xc0, !PT ;  /* 0x0000000f060c7812 */ /* 0x000fe200078ec0ff */
[-C--:B------:R-:W-:Y:S02]  /*0150*/  IMAD R0, R3, R6.reuse, RZ ;  /* 0x0000000603007224 */ /* 0x080fe400078e02ff */
[----:B------:R-:W-:Y:S01]  /*0160*/  IMAD R7, R7, R6, RZ ;  /* 0x0000000607077224 */ /* 0x000fe200078e02ff */
[----:B------:R-:W-:Y:S01]  /*0170*/  ISETP.NE.AND P0, PT, R12, RZ, PT ;  /* 0x000000ff0c00720c */ /* 0x000fe20003f05270 */
[----:B------:R-:W-:-:S06]  /*0180*/  IMAD.MOV.U32 R8, RZ, RZ, RZ ;  /* 0x000000ffff087224 */ /* 0x000fcc00078e00ff */
[----:B------:R-:W-:Y:S06]  /*0190*/  @!P1 BRA `(.L_x_0) ;  /* 0x0000000000c49947 */ /* 0x000fec0003800000 */
[----:B------:R-:W-:Y:S01]  /*01a0*/  LOP3.LUT R8, R6, 0x7ffffff0, RZ, 0xc0, !PT ;  /* 0x7ffffff006087812 */ /* 0x000fe200078ec0ff */
[----:B------:R-:W-:Y:S02]  /*01b0*/  IMAD.MOV.U32 R11, RZ, RZ, R7 ;  /* 0x000000ffff0b7224 */ /* 0x000fe400078e0007 */
[----:B------:R-:W-:Y:S02]  /*01c0*/  IMAD.MOV.U32 R9, RZ, RZ, R0 ;  /* 0x000000ffff097224 */ /* 0x000fe400078e0000 */
[----:B------:R-:W-:-:S07]  /*01d0*/  IMAD.MOV R10, RZ, RZ, -R8 ;  /* 0x000000ffff0a7224 */ /* 0x000fce00078e0a08 */
.L_x_1:
[----:B------:R-:W1:Y:S01]  /*01e0*/  LDC.64 R4, c[0x0][0x380] ;  /* 0x0000e000ff047b82 */ /* 0x000e620000000a00 */
[----:B----4-:R-:W-:Y:S02]  /*01f0*/  SHF.R.S32.HI R2, RZ, 0x1f, R9 ;  /* 0x0000001fff027819 */ /* 0x010fe40000011409 */
[----:B-1----:R-:W-:-:S04]  /*0200*/  IADD3 R4, P1, P2, R9, 0x7, R4 ;  /* 0x0000000709047810 */ /* 0x002fc80007a3e004 */
[----:B------:R-:W-:Y:S02]  /*0210*/  IADD3.X R5, PT, PT, R2, R5, RZ, P1, P2 ;  /* 0x0000000502057210 */ /* 0x000fe40000fe44ff */
[----:B------:R-:W1:Y:S03]  /*0220*/  LDC.64 R2, c[0x0][0x388] ;  /* 0x0000e200ff027b82 */ /* 0x000e660000000a00 */
[----:B0-----:R-:W2:Y:S01]  /*0230*/  LDG.E.U8 R13, desc[UR4][R4.64+-0x7] ;  /* 0xfffff904040d7981 */ /* 0x001ea2000c1e1100 */
[----:B------:R-:W-:Y:S02]  /*0240*/  SHF.R.S32.HI R14, RZ, 0x1f, R11 ;  /* 0x0000001fff0e7819 */ /* 0x000fe4000001140b */
[----:B-1----:R-:W-:-:S04]  /*0250*/  IADD3 R2, P1, P2, R11, 0x7, R2 ;  /* 0x000000070b027810 */ /* 0x002fc80007a3e002 */
[----:B------:R-:W-:-:S05]  /*0260*/  IADD3.X R3, PT, PT, R14, R3, RZ, P1, P2 ;  /* 0x000000030e037210 */ /* 0x000fca0000fe44ff */
[----:B--2---:R0:W-:Y:S04]  /*0270*/  STG.E.U8 desc[UR4][R2.64+-0x7], R13 ;  /* 0xfffff90d02007986 */ /* 0x0041e8000c101104 */
[----:B------:R-:W2:Y:S04]  /*0280*/  LDG.E.U8 R15, desc[UR4][R4.64+-0x6] ;  /* 0xfffffa04040f7981 */ /* 0x000ea8000c1e1100 */
[----:B--2---:R1:W-:Y:S04]  /*0290*/  STG.E.U8 desc[UR4][R2.64+-0x6], R15 ;  /* 0xfffffa0f02007986 */ /* 0x0043e8000c101104 */
[----:B------:R-:W2:Y:S04]  /*02a0*/  LDG.E.U8 R17, desc[UR4][R4.64+-0x5] ;  /* 0xfffffb0404117981 */ /* 0x000ea8000c1e1100 */
[----:B--2---:R2:W-:Y:S04]  /*02b0*/  STG.E.U8 desc[UR4][R2.64+-0x5], R17 ;  /* 0xfffffb1102007986 */ /* 0x0045e8000c101104 */
[----:B------:R-:W3:Y:S04]  /*02c0*/  LDG.E.U8 R19, desc[UR4][R4.64+-0x4] ;  /* 0xfffffc0404137981 */ /* 0x000ee8000c1e1100 */
[----:B---3--:R3:W-:Y:S04]  /*02d0*/  STG.E.U8 desc[UR4][R2.64+-0x4], R19 ;  /* 0xfffffc1302007986 */ /* 0x0087e8000c101104 */
[----:B------:R-:W4:Y:S04]  /*02e0*/  LDG.E.U8 R21, desc[UR4][R4.64+-0x3] ;  /* 0xfffffd0404157981 */ /* 0x000f28000c1e1100 */
[----:B----4-:R4:W-:Y:S04]  /*02f0*/  STG.E.U8 desc[UR4][R2.64+-0x3], R21 ;  /* 0xfffffd1502007986 */ /* 0x0109e8000c101104 */
[----:B------:R-:W5:Y:S04]  /*0300*/  LDG.E.U8 R23, desc[UR4][R4.64+-0x2] ;  /* 0xfffffe0404177981 */ /* 0x000f68000c1e1100 */
[----:B-----5:R5:W-:Y:S04]  /*0310*/  STG.E.U8 desc[UR4][R2.64+-0x2], R23 ;  /* 0xfffffe1702007986 */ /* 0x020be8000c101104 */
[----:B0-----:R-:W2:Y:S04]  /*0320*/  LDG.E.U8 R13, desc[UR4][R4.64+-0x1] ;  /* 0xffffff04040d7981 */ /* 0x001ea8000c1e1100 */
[----:B--2---:R0:W-:Y:S04]  /*0330*/  STG.E.U8 desc[UR4][R2.64+-0x1], R13 ;  /* 0xffffff0d02007986 */ /* 0x0041e8000c101104 */
[----:B-1----:R-:W2:Y:S04]  /*0340*/  LDG.E.U8 R15, desc[UR4][R4.64] ;  /* 0x00000004040f7981 */ /* 0x002ea8000c1e1100 */
[----:B--2---:R1:W-:Y:S04]  /*0350*/  STG.E.U8 desc[UR4][R2.64], R15 ;  /* 0x0000000f02007986 */ /* 0x0043e8000c101104 */
[----:B------:R-:W2:Y:S04]  /*0360*/  LDG.E.U8 R17, desc[UR4][R4.64+0x1] ;  /* 0x0000010404117981 */ /* 0x000ea8000c1e1100 */
[----:B--2---:R2:W-:Y:S04]  /*0370*/  STG.E.U8 desc[UR4][R2.64+0x1], R17 ;  /* 0x0000011102007986 */ /* 0x0045e8000c101104 */
[----:B---3--:R-:W3:Y:S04]  /*0380*/  LDG.E.U8 R19, desc[UR4][R4.64+0x2] ;  /* 0x0000020404137981 */ /* 0x008ee8000c1e1100 */
[----:B---3--:R3:W-:Y:S04]  /*0390*/  STG.E.U8 desc[UR4][R2.64+0x2], R19 ;  /* 0x0000021302007986 */ /* 0x0087e8000c101104 */
[----:B----4-:R-:W4:Y:S04]  /*03a0*/  LDG.E.U8 R21, desc[UR4][R4.64+0x3] ;  /* 0x0000030404157981 */ /* 0x010f28000c1e1100 */
[----:B----4-:R4:W-:Y:S04]  /*03b0*/  STG.E.U8 desc[UR4][R2.64+0x3], R21 ;  /* 0x0000031502007986 */ /* 0x0109e8000c101104 */
[----:B-----5:R-:W5:Y:S04]  /*03c0*/  LDG.E.U8 R23, desc[UR4][R4.64+0x4] ;  /* 0x0000040404177981 */ /* 0x020f68000c1e1100 */
[----:B-----5:R4:W-:Y:S04]  /*03d0*/  STG.E.U8 desc[UR4][R2.64+0x4], R23 ;  /* 0x0000041702007986 */ /* 0x0209e8000c101104 */
[----:B0-----:R-:W5:Y:S04]  /*03e0*/  LDG.E.U8 R13, desc[UR4][R4.64+0x5] ;  /* 0x00000504040d7981 */ /* 0x001f68000c1e1100 */
[----:B-----5:R4:W-:Y:S04]  /*03f0*/  STG.E.U8 desc[UR4][R2.64+0x5], R13 ;  /* 0x0000050d02007986 */ /* 0x0209e8000c101104 */
[----:B-1----:R-:W5:Y:S04]  /*0400*/  LDG.E.U8 R15, desc[UR4][R4.64+0x6] ;  /* 0x00000604040f7981 */ /* 0x002f68000c1e1100 */
[----:B-----5:R4:W-:Y:S04]  /*0410*/  STG.E.U8 desc[UR4][R2.64+0x6], R15 ;  /* 0x0000060f02007986 */ /* 0x0209e8000c101104 */
[----:B--2---:R-:W2:Y:S01]  /*0420*/  LDG.E.U8 R17, desc[UR4][R4.64+0x7] ;  /* 0x0000070404117981 */ /* 0x004ea2000c1e1100 */
[----:B------:R-:W-:-:S05]  /*0430*/  VIADD R10, R10, 0x10 ;  /* 0x000000100a0a7836 */ /* 0x000fca0000000000 */
[----:B------:R-:W-:Y:S01]  /*0440*/  ISETP.NE.AND P1, PT, R10, RZ, PT ;  /* 0x000000ff0a00720c */ /* 0x000fe20003f25270 */
[----:B--2---:R4:W-:Y:S04]  /*0450*/  STG.E.U8 desc[UR4][R2.64+0x7], R17 ;  /* 0x0000071102007986 */ /* 0x0049e8000c101104 */
[----:B---3--:R-:W2:Y:S01]  /*0460*/  LDG.E.U8 R19, desc[UR4][R4.64+0x8] ;  /* 0x0000080404137981 */ /* 0x008ea2000c1e1100 */
[----:B------:R-:W-:Y:S02]  /*0470*/  VIADD R9, R9, 0x10 ;  /* 0x0000001009097836 */ /* 0x000fe40000000000 */
[----:B------:R-:W-:Y:S01]  /*0480*/  VIADD R11, R11, 0x10 ;  /* 0x000000100b0b7836 */ /* 0x000fe20000000000 */
[----:B--2---:R4:W-:Y:S04]  /*0490*/  STG.E.U8 desc[UR4][R2.64+0x8], R19 ;  /* 0x0000081302007986 */ /* 0x0049e8000c101104 */
[----:B------:R-:W-:Y:S05]  /*04a0*/  @P1 BRA `(.L_x_1) ;  /* 0xfffffffc004c1947 */ /* 0x000fea000383ffff */
.L_x_0:
[----:B0-----:R-:W-:Y:S05]  /*04b0*/  @!P0 EXIT ;  /* 0x000000000000894d */ /* 0x001fea0003800000 */
[----:B------:R-:W-:Y:S02]  /*04c0*/  ISETP.GE.U32.AND P1, PT, R12, 0x8, PT ;  /* 0x000000080c00780c */ /* 0x000fe40003f26070 */
[----:B------:R-:W-:-:S04]  /*04d0*/  LOP3.LUT R10, R6, 0x7, RZ, 0xc0, !PT ;  /* 0x00000007060a7812 */ /* 0x000fc800078ec0ff */
[----:B------:R-:W-:-:S07]  /*04e0*/  ISETP.NE.AND P0, PT, R10, RZ, PT ;  /* 0x000000ff0a00720c */ /* 0x000fce0003f05270 */
[----:B------:R-:W-:Y:S06]  /*04f0*/  @!P1 BRA `(.L_x_2) ;  /* 0x0000000000609947 */ /* 0x000fec0003800000 */
[----:B------:R-:W0:Y:S01]  /*0500*/  LDCU.128 UR8, c[0x0][0x380] ;  /* 0x00007000ff0877ac */ /* 0x000e220008000c00 */
[----:B----4-:R-:W-:-:S05]  /*0510*/  IMAD.IADD R2, R0, 0x1, R8 ;  /* 0x0000000100027824 */ /* 0x010fca00078e0208 */
[----:B0-----:R-:W-:-:S04]  /*0520*/  IADD3 R4, P1, PT, R2, UR8, RZ ;  /* 0x0000000802047c10 */ /* 0x001fc8000ff3e0ff */
[----:B------:R-:W-:-:S05]  /*0530*/  LEA.HI.X.SX32 R5, R2, UR9, 0x1, P1 ;  /* 0x0000000902057c11 */ /* 0x000fca00088f0eff */
[----:B------:R-:W2:Y:S01]  /*0540*/  LDG.E.U8 R9, desc[UR4][R4.64] ;  /* 0x0000000404097981 */ /* 0x000ea2000c1e1100 */
[----:B------:R-:W-:-:S05]  /*0550*/  IMAD.IADD R3, R7, 0x1, R8 ;  /* 0x0000000107037824 */ /* 0x000fca00078e0208 */
[----:B------:R-:W-:-:S04]  /*0560*/  IADD3 R2, P1, PT, R3, UR10, RZ ;  /* 0x0000000a03027c10 */ /* 0x000fc8000ff3e0ff */
[----:B------:R-:W-:-:S05]  /*0570*/  LEA.HI.X.SX32 R3, R3, UR11, 0x1, P1 ;  /* 0x0000000b03037c11 */ /* 0x000fca00088f0eff */
[----:B--2---:R0:W-:Y:S04]  /*0580*/  STG.E.U8 desc[UR4][R2.64], R9 ;  /* 0x0000000902007986 */ /* 0x0041e8000c101104 */
[----:B------:R-:W2:Y:S04]  /*0590*/  LDG.E.U8 R11, desc[UR4][R4.64+0x1] ;  /* 0x00000104040b7981 */ /* 0x000ea8000c1e1100 */
[----:B--2---:R1:W-:Y:S04]  /*05a0*/  STG.E.U8 desc[UR4][R2.64+0x1], R11 ;  /* 0x0000010b02007986 */ /* 0x0043e8000c101104 */
[----:B------:R-:W2:Y:S04]  /*05b0*/  LDG.E.U8 R13, desc[UR4][R4.64+0x2] ;  /* 0x00000204040d7981 */ /* 0x000ea8000c1e1100 */
[----:B--2---:R2:W-:Y:S04]  /*05c0*/  STG.E.U8 desc[UR4][R2.64+0x2], R13 ;  /* 0x0000020d02007986 */ /* 0x0045e8000c101104 */
[----:B------:R-:W3:Y:S04]  /*05d0*/  LDG.E.U8 R15, desc[UR4][R4.64+0x3] ;  /* 0x00000304040f7981 */ /* 0x000ee8000c1e1100 */
[----:B---3--:R2:W-:Y:S04]  /*05e0*/  STG.E.U8 desc[UR4][R2.64+0x3], R15 ;  /* 0x0000030f02007986 */ /* 0x0085e8000c101104 */
[----:B------:R-:W3:Y:S04]  /*05f0*/  LDG.E.U8 R17, desc[UR4][R4.64+0x4] ;  /* 0x0000040404117981 */ /* 0x000ee8000c1e1100 */
[----:B---3--:R2:W-:Y:S04]  /*0600*/  STG.E.U8 desc[UR4][R2.64+0x4], R17 ;  /* 0x0000041102007986 */ /* 0x0085e8000c101104 */
[----:B------:R-:W3:Y:S04]  /*0610*/  LDG.E.U8 R19, desc[UR4][R4.64+0x5] ;  /* 0x0000050404137981 */ /* 0x000ee8000c1e1100 */
[----:B---3--:R2:W-:Y:S04]  /*0620*/  STG.E.U8 desc[UR4][R2.64+0x5], R19 ;  /* 0x0000051302007986 */ /* 0x0085e8000c101104 */
[----:B0-----:R-:W3:Y:S04]  /*0630*/  LDG.E.U8 R9, desc[UR4][R4.64+0x6] ;  /* 0x0000060404097981 */ /* 0x001ee8000c1e1100 */
[----:B---3--:R2:W-:Y:S04]  /*0640*/  STG.E.U8 desc[UR4][R2.64+0x6], R9 ;  /* 0x0000060902007986 */ /* 0x0085e8000c101104 */
[----:B-1----:R-:W3:Y:S01]  /*0650*/  LDG.E.U8 R11, desc[UR4][R4.64+0x7] ;  /* 0x00000704040b7981 */ /* 0x002ee2000c1e1100 */
[----:B------:R-:W-:-:S03]  /*0660*/  VIADD R8, R8, 0x8 ;  /* 0x0000000808087836 */ /* 0x000fc60000000000 */
[----:B---3--:R2:W-:Y:S04]  /*0670*/  STG.E.U8 desc[UR4][R2.64+0x7], R11 ;  /* 0x0000070b02007986 */ /* 0x0085e8000c101104 */
.L_x_2:
[----:B------:R-:W-:Y:S05]  /*0680*/  @!P0 EXIT ;  /* 0x000000000000894d */ /* 0x000fea0003800000 */
[----:B------:R-:W-:Y:S02]  /*0690*/  ISETP.GE.U32.AND P1, PT, R10, 0x4, PT ;  /* 0x000000040a00780c */ /* 0x000fe40003f26070 */
[----:B------:R-:W-:-:S04]  /*06a0*/  LOP3.LUT R6, R6, 0x3, RZ, 0xc0, !PT ;  /* 0x0000000306067812 */ /* 0x000fc800078ec0ff */
[----:B------:R-:W-:-:S07]  /*06b0*/  ISETP.NE.AND P0, PT, R6, RZ, PT ;  /* 0x000000ff0600720c */ /* 0x000fce0003f05270 */
[----:B------:R-:W-:Y:S06]  /*06c0*/  @!P1 BRA `(.L_x_3) ;  /* 0x0000000000409947 */ /* 0x000fec0003800000 */
[----:B------:R-:W0:Y:S01]  /*06d0*/  LDCU.128 UR8, c[0x0][0x380] ;  /* 0x00007000ff0877ac */ /* 0x000e220008000c00 */
[----:B--2-4-:R-:W-:-:S05]  /*06e0*/  IMAD.IADD R3, R0, 0x1, R8 ;  /* 0x0000000100037824 */ /* 0x014fca00078e0208 */
        /* <DEDUP_REMOVED lines=11> */
[----:B------:R-:W2:Y:S01]  /*07a0*/  LDG.E.U8 R15, desc[UR4][R2.64+0x3] ;  /* 0x00000304020f7981 */ /* 0x000ea2000c1e1100 */
[----:B------:R-:W-:-:S03]  /*07b0*/  VIADD R8, R8, 0x4 ;  /* 0x0000000408087836 */ /* 0x000fc60000000000 */
[----:B--2---:R0:W-:Y:S04]  /*07c0*/  STG.E.U8 desc[UR4][R4.64+0x3], R15 ;  /* 0x0000030f04007986 */ /* 0x0041e8000c101104 */
.L_x_3:
[----:B------:R-:W-:Y:S05]  /*07d0*/  @!P0 EXIT ;  /* 0x000000000000894d */ /* 0x000fea0003800000 */
[--C-:B------:R-:W-:Y:S01]  /*07e0*/  IMAD.IADD R7, R7, 0x1, R8.reuse ;  /* 0x0000000107077824 */ /* 0x100fe200078e0208 */
[----:B------:R-:W1:Y:S01]  /*07f0*/  LDCU.128 UR8, c[0x0][0x380] ;  /* 0x00007000ff0877ac */ /* 0x000e620008000c00 */
[----:B------:R-:W-:Y:S02]  /*0800*/  IMAD.IADD R0, R0, 0x1, R8 ;  /* 0x0000000100007824 */ /* 0x000fe400078e0208 */
[----:B------:R-:W-:-:S07]  /*0810*/  IMAD.MOV R6, RZ, RZ, -R6 ;  /* 0x000000ffff067224 */ /* 0x000fce00078e0a06 */
.L_x_4:
[----:B-12-4-:R-:W-:-:S04]  /*0820*/  IADD3 R2, P0, PT, R0, UR8, RZ ;  /* 0x0000000800027c10 */ /* 0x016fc8000ff1e0ff */
[----:B---3--:R-:W-:-:S06]  /*0830*/  LEA.HI.X.SX32 R3, R0, UR9, 0x1, P0 ;  /* 0x0000000900037c11 */ /* 0x008fcc00080f0eff */
[----:B------:R-:W2:Y:S01]  /*0840*/  LDG.E.U8 R3, desc[UR4][R2.64] ;  /* 0x0000000402037981 */ /* 0x000ea2000c1e1100 */
[C---:B0-----:R-:W-:Y:S01]  /*0850*/  IADD3 R4, P0, PT, R7.reuse, UR10, RZ ;  /* 0x0000000a07047c10 */ /* 0x041fe2000ff1e0ff */
[----:B------:R-:W-:Y:S02]  /*0860*/  VIADD R6, R6, 0x1 ;  /* 0x0000000106067836 */ /* 0x000fe40000000000 */
[----:B------:R-:W-:Y:S01]  /*0870*/  VIADD R0, R0, 0x1 ;  /* 0x0000000100007836 */ /* 0x000fe20000000000 */
[C---:B------:R-:W-:Y:S01]  /*0880*/  LEA.HI.X.SX32 R5, R7.reuse, UR11, 0x1, P0 ;  /* 0x0000000b07057c11 */ /* 0x040fe200080f0eff */
[----:B------:R-:W-:Y:S01]  /*0890*/  VIADD R7, R7, 0x1 ;  /* 0x0000000107077836 */ /* 0x000fe20000000000 */
[----:B------:R-:W-:-:S03]  /*08a0*/  ISETP.NE.AND P0, PT, R6, RZ, PT ;  /* 0x000000ff0600720c */ /* 0x000fc60003f05270 */
[----:B--2---:R3:W-:Y:S10]  /*08b0*/  STG.E.U8 desc[UR4][R4.64], R3 ;  /* 0x0000000304007986 */ /* 0x0047f4000c101104 */
[----:B------:R-:W-:Y:S05]  /*08c0*/  @P0 BRA `(.L_x_4) ;  /* 0xfffffffc00d40947 */ /* 0x000fea000383ffff */
[----:B------:R-:W-:Y:S05]  /*08d0*/  EXIT ;  /* 0x000000000000794d */ /* 0x000fea0003800000 */
.L_x_5:
[----:B------:R-:W-:-:S00]  /*08e0*/  BRA `(.L_x_5) ;  /* 0xfffffffc00fc7947 */ /* 0x000fc0000383ffff */
[----:B------:R-:W-:-:S00]  /*08f0*/  NOP ;  /* 0x0000000000007918 */ /* 0x000fc00000000000 */
        /* <DEDUP_REMOVED lines=8> */
.L_x_6:


//--------------------- .nv.shared.reserved.0     --------------------------
	.section	.nv.shared.reserved.0,"aw",@nobits
	.weak		__nv_reservedSMEM_offset_0_alias
	.size		__nv_reservedSMEM_offset_0_alias, 0, 64
	.other		__nv_reservedSMEM_offset_0_alias,@"STO_CUDA_RESERVED_SHARED STV_DEFAULT"
__nv_reservedSMEM_offset_0_alias:
	.zero		0
	.zero		64


//--------------------- .nv.constant0._Z17transpose_image_dPhS_iii --------------------------
	.section	.nv.constant0._Z17transpose_image_dPhS_iii,"a",@progbits
	.sectionflags	@""
	.align	4
.nv.constant0._Z17transpose_image_dPhS_iii:
	.zero		924


//--------------------- SYMBOLS --------------------------

	.type		.nv.reservedSmem.offset0,@object
	.size		.nv.reservedSmem.offset0,0x4
